//
// Generated by NVIDIA NVVM Compiler
//
// Compiler Build ID: CL-36424714
// Cuda compilation tools, release 13.0, V13.0.88
// Based on NVVM 20.0.0
//

.version 9.0
.target sm_100
.address_size 64

	// .globl	_Z4cubePfS_

.visible .entry _Z4cubePfS_(
	.param .u64 .ptr .align 1 _Z4cubePfS__param_0,
	.param .u64 .ptr .align 1 _Z4cubePfS__param_1
)
{
	.reg .b32 	%r<2>;
	.reg .b32 	%f<3>;
	.reg .b64 	%rd<8>;

	ld.param.u64 	%rd1, [_Z4cubePfS__param_0];
	ld.param.u64 	%rd2, [_Z4cubePfS__param_1];
	cvta.to.global.u64 	%rd3, %rd1;
	cvta.to.global.u64 	%rd4, %rd2;
	mov.u32 	%r1, %tid.x;
	mul.wide.u32 	%rd5, %r1, 4;
	add.s64 	%rd6, %rd4, %rd5;
	ld.global.f32 	%f1, [%rd6];
	add.f32 	%f2, %f1, 0f41A80000;
	add.s64 	%rd7, %rd3, %rd5;
	st.global.f32 	[%rd7], %f2;
	ret;

}


// ===== COMPILED SASS (sm_100) =====

	.target	sm_100

	.elftype	@"ET_EXEC"


//--------------------- .note.nv.tkinfo           --------------------------
	.section	.note.nv.tkinfo,"",@"SHT_NOTE"
	.sectionflags	@"SHF_NOTE_NV_TKINFO"
	.tkinfo
        /*0018*/ 	.word	0x00000002
        /*0030*/ 	.string	""
        /*0030*/ 	.string	"ptxas"
        /*0030*/ 	.string	"Cuda compilation tools, release 13.0, V13.0.88"
        /*0030*/ 	.string	"Build cuda_13.0.r13.0/compiler.36424714_0"
        /*0030*/ 	.string	"-arch sm_100 -m 64 "



//--------------------- .note.nv.cuinfo           --------------------------
	.section	.note.nv.cuinfo,"",@"SHT_NOTE"
	.sectionflags	@"SHF_NOTE_NV_CUINFO"
        /*0018*/ 	.short	0x0002
        /*001a*/ 	.short	0x0064
        /*001c*/ 	.short	0x0082
	.zero		2


//--------------------- .nv.info                  --------------------------
	.section	.nv.info,"",@"SHT_CUDA_INFO"
	.align	4


	//----- nvinfo : EIATTR_REGCOUNT
	.align		4
        /*0000*/ 	.byte	0x04, 0x2f
        /*0002*/ 	.short	(.L_1 - .L_0)
	.align		4
.L_0:
        /*0004*/ 	.word	index@(_Z4cubePfS_)
        /*0008*/ 	.word	0x0000000a


	//----- nvinfo : EIATTR_FRAME_SIZE
	.align		4
.L_1:
        /*000c*/ 	.byte	0x04, 0x11
        /*000e*/ 	.short	(.L_3 - .L_2)
	.align		4
.L_2:
        /*0010*/ 	.word	index@(_Z4cubePfS_)
        /*0014*/ 	.word	0x00000000


	//----- nvinfo : EIATTR_MIN_STACK_SIZE
	.align		4
.L_3:
        /*0018*/ 	.byte	0x04, 0x12
        /*001a*/ 	.short	(.L_5 - .L_4)
	.align		4
.L_4:
        /*001c*/ 	.word	index@(_Z4cubePfS_)
        /*0020*/ 	.word	0x00000000
.L_5:


//--------------------- .nv.compat                --------------------------
	.section	.nv.compat,"",@"SHT_CUDA_COMPAT_INFO"
	.align	4
        /*0000*/ 	.byte	0x02, 0x09, 0x00, 0x00, 0x02, 0x02, 0x01, 0x00, 0x02, 0x05, 0x05, 0x00, 0x03, 0x07, 0x01, 0x01
        /*0010*/ 	.byte	0x02, 0x03, 0x00, 0x00, 0x02, 0x06, 0x01, 0x00, 0x04, 0x0b, 0x08, 0x00, 0x09, 0x00, 0x00, 0x00
        /*0020*/ 	.byte	0x00, 0x00, 0x00, 0x00


//--------------------- .nv.info._Z4cubePfS_      --------------------------
	.section	.nv.info._Z4cubePfS_,"",@"SHT_CUDA_INFO"
	.sectionflags	@""
	.align	4


	//----- nvinfo : EIATTR_CUDA_API_VERSION
	.align		4
        /*0000*/ 	.byte	0x04, 0x37
        /*0002*/ 	.short	(.L_7 - .L_6)
.L_6:
        /*0004*/ 	.word	0x00000082


	//----- nvinfo : EIATTR_KPARAM_INFO
	.align		4
.L_7:
        /*0008*/ 	.byte	0x04, 0x17
        /*000a*/ 	.short	(.L_9 - .L_8)
.L_8:
        /*000c*/ 	.word	0x00000000
        /*0010*/ 	.short	0x0001
        /*0012*/ 	.short	0x0008
        /*0014*/ 	.byte	0x00, 0xf5, 0x21, 0x00


	//----- nvinfo : EIATTR_KPARAM_INFO
	.align		4
.L_9:
        /*0018*/ 	.byte	0x04, 0x17
        /*001a*/ 	.short	(.L_11 - .L_10)
.L_10:
        /*001c*/ 	.word	0x00000000
        /*0020*/ 	.short	0x0000
        /*0022*/ 	.short	0x0000
        /*0024*/ 	.byte	0x00, 0xf5, 0x21, 0x00


	//----- nvinfo : EIATTR_SPARSE_MMA_MASK
	.align		4
.L_11:
        /*0028*/ 	.byte	0x03, 0x50
        /*002a*/ 	.short	0x0000


	//----- nvinfo : EIATTR_MAXREG_COUNT
	.align		4
        /*002c*/ 	.byte	0x03, 0x1b
        /*002e*/ 	.short	0x00ff


	//----- nvinfo : EIATTR_MERCURY_ISA_VERSION
	.align		4
        /*0030*/ 	.byte	0x03, 0x5f
        /*0032*/ 	.short	0x0101


	//----- nvinfo : EIATTR_VRC_CTA_INIT_COUNT
	.align		4
        /*0034*/ 	.byte	0x02, 0x4a
	.zero		1
	.zero		1


	//----- nvinfo : EIATTR_EXIT_INSTR_OFFSETS
	.align		4
        /*0038*/ 	.byte	0x04, 0x1c
        /*003a*/ 	.short	(.L_13 - .L_12)


	//   ....[0]....
.L_12:
        /*003c*/ 	.word	0x000000a0


	//----- nvinfo : EIATTR_CBANK_PARAM_SIZE
	.align		4
.L_13:
        /*0040*/ 	.byte	0x03, 0x19
        /*0042*/ 	.short	0x0010


	//----- nvinfo : EIATTR_PARAM_CBANK
	.align		4
        /*0044*/ 	.byte	0x04, 0x0a
        /*0046*/ 	.short	(.L_15 - .L_14)
	.align		4
.L_14:
        /*0048*/ 	.word	index@(.nv.constant0._Z4cubePfS_)
        /*004c*/ 	.short	0x0380
        /*004e*/ 	.short	0x0010


	//----- nvinfo : EIATTR_SW_WAR
	.align		4
.L_15:
        /*0050*/ 	.byte	0x04, 0x36
        /*0052*/ 	.short	(.L_17 - .L_16)
.L_16:
        /*0054*/ 	.word	0x00000008
.L_17:


//--------------------- .nv.callgraph             --------------------------
	.section	.nv.callgraph,"",@"SHT_CUDA_CALLGRAPH"
	.align	4
	.sectionentsize	8
	.align		4
        /*0000*/ 	.word	0x00000000
	.align		4
        /*0004*/ 	.word	0xffffffff
	.align		4
        /*0008*/ 	.word	0x00000000
	.align		4
        /*000c*/ 	.word	0xfffffffe
	.align		4
        /*0010*/ 	.word	0x00000000
	.align		4
        /*0014*/ 	.word	0xfffffffd
	.align		4
        /*0018*/ 	.word	0x00000000
	.align		4
        /*001c*/ 	.word	0xfffffffc


//--------------------- .text._Z4cubePfS_         --------------------------
	.section	.text._Z4cubePfS_,"ax",@progbits
	.align	128
        .global         _Z4cubePfS_
        .type           _Z4cubePfS_,@function
        .size           _Z4cubePfS_,(.L_x_1 - _Z4cubePfS_)
        .other          _Z4cubePfS_,@"STO_CUDA_ENTRY STV_DEFAULT"
_Z4cubePfS_:
.text._Z4cubePfS_:
[----:B------:R-:W-:Y:S01]  /*0000*/  LDC R1, c[0x0][0x37c] ;  /* 0x0000df00ff017b82 */ /* 0x000fe20000000800 */
[----:B------:R-:W0:Y:S07]  /*0010*/  S2R R7, SR_TID.X ;  /* 0x0000000000077919 */ /* 0x000e2e0000002100 */
[----:B------:R-:W0:Y:S01]  /*0020*/  LDC.64 R2, c[0x0][0x388] ;  /* 0x0000e200ff027b82 */ /* 0x000e220000000a00 */
[----:B------:R-:W1:Y:S07]  /*0030*/  LDCU.64 UR4, c[0x0][0x358] ;  /* 0x00006b00ff0477ac */ /* 0x000e6e0008000a00 */
[----:B------:R-:W2:Y:S01]  /*0040*/  LDC.64 R4, c[0x0][0x380] ;  /* 0x0000e000ff047b82 */ /* 0x000ea20000000a00 */
[----:B0-----:R-:W-:-:S06]  /*0050*/  IMAD.WIDE.U32 R2, R7, 0x4, R2 ;  /* 0x0000000407027825 */ /* 0x001fcc00078e0002 */
[----:B-1----:R-:W3:Y:S01]  /*0060*/  LDG.E R2, desc[UR4][R2.64] ;  /* 0x0000000402027981 */ /* 0x002ee2000c1e1900 */
[----:B--2---:R-:W-:-:S04]  /*0070*/  IMAD.WIDE.U32 R4, R7, 0x4, R4 ;  /* 0x0000000407047825 */ /* 0x004fc800078e0004 */
[----:B---3--:R-:W-:-:S05]  /*0080*/  FADD R7, R2, 21 ;  /* 0x41a8000002077421 */ /* 0x008fca0000000000 */
[----:B------:R-:W-:Y:S01]  /*0090*/  STG.E desc[UR4][R4.64], R7 ;  /* 0x0000000704007986 */ /* 0x000fe2000c101904 */
[----:B------:R-:W-:Y:S05]  /*00a0*/  EXIT ;  /* 0x000000000000794d */ /* 0x000fea0003800000 */
.L_x_0:
[----:B------:R-:W-:-:S00]  /*00b0*/  BRA `(.L_x_0) ;  /* 0xfffffffc00fc7947 */ /* 0x000fc0000383ffff */
[----:B------:R-:W-:-:S00]  /*00c0*/  NOP ;  /* 0x0000000000007918 */ /* 0x000fc00000000000 */
        /* <DEDUP_REMOVED lines=11> */
.L_x_1:


//--------------------- .nv.shared.reserved.0     --------------------------
	.section	.nv.shared.reserved.0,"aw",@nobits
	.weak		__nv_reservedSMEM_offset_0_alias
	.size		__nv_reservedSMEM_offset_0_alias, 0, 64
	.other		__nv_reservedSMEM_offset_0_alias,@"STO_CUDA_RESERVED_SHARED STV_DEFAULT"
__nv_reservedSMEM_offset_0_alias:
	.zero		0
	.zero		64


//--------------------- .nv.constant0._Z4cubePfS_ --------------------------
	.section	.nv.constant0._Z4cubePfS_,"a",@progbits
	.sectionflags	@""
	.align	4
.nv.constant0._Z4cubePfS_:
	.zero		912


//--------------------- SYMBOLS --------------------------

	.type		.nv.reservedSmem.offset0,@object
	.size		.nv.reservedSmem.offset0,0x4
